//
// Generated by NVIDIA NVVM Compiler
//
// Compiler Build ID: CL-36424714
// Cuda compilation tools, release 13.0, V13.0.88
// Based on NVVM 20.0.0
//

.version 9.0
.target sm_100
.address_size 64

	// .globl	_Z14nn_Tanh_kernelPfS_
.global .align 4 .b8 x[256];
.global .align 4 .b8 exp_x[256];
.global .align 4 .b8 neg_x[256];
.global .align 4 .b8 exp_neg_x[256];
.global .align 4 .b8 numerator[256];
.global .align 4 .b8 denominator[256];
.global .align 4 .b8 result[256];

.visible .entry _Z14nn_Tanh_kernelPfS_(
	.param .u64 .ptr .align 1 _Z14nn_Tanh_kernelPfS__param_0,
	.param .u64 .ptr .align 1 _Z14nn_Tanh_kernelPfS__param_1
)
{
	.reg .pred 	%p<4>;
	.reg .b32 	%r<11>;
	.reg .b32 	%f<10>;
	.reg .b64 	%rd<31>;

	ld.param.u64 	%rd1, [_Z14nn_Tanh_kernelPfS__param_0];
	ld.param.u64 	%rd2, [_Z14nn_Tanh_kernelPfS__param_1];
	mov.u32 	%r3, %tid.y;
	mov.u32 	%r4, %ctaid.y;
	mov.u32 	%r5, %ntid.y;
	mad.lo.s32 	%r1, %r4, %r5, %r3;
	mov.u32 	%r6, %tid.x;
	mov.u32 	%r7, %ctaid.x;
	mov.u32 	%r8, %ntid.x;
	mad.lo.s32 	%r2, %r7, %r8, %r6;
	setp.gt.u32 	%p1, %r1, 7;
	setp.gt.s32 	%p2, %r2, 7;
	or.pred  	%p3, %p1, %p2;
	@%p3 bra 	$L__BB0_2;
	cvta.to.global.u64 	%rd3, %rd1;
	cvta.to.global.u64 	%rd4, %rd2;
	shl.b32 	%r9, %r1, 3;
	add.s32 	%r10, %r9, %r2;
	mul.wide.s32 	%rd5, %r10, 4;
	add.s64 	%rd6, %rd3, %rd5;
	ld.global.f32 	%f1, [%rd6];
	mul.wide.u32 	%rd7, %r1, 32;
	mov.u64 	%rd8, x;
	add.s64 	%rd9, %rd8, %rd7;
	mul.wide.s32 	%rd10, %r2, 4;
	add.s64 	%rd11, %rd9, %rd10;
	st.global.f32 	[%rd11], %f1;
	mul.f32 	%f2, %f1, 0f3FB8AA3B;
	ex2.approx.f32 	%f3, %f2;
	mov.u64 	%rd12, exp_x;
	add.s64 	%rd13, %rd12, %rd7;
	add.s64 	%rd14, %rd13, %rd10;
	st.global.f32 	[%rd14], %f3;
	neg.f32 	%f4, %f1;
	mov.u64 	%rd15, neg_x;
	add.s64 	%rd16, %rd15, %rd7;
	add.s64 	%rd17, %rd16, %rd10;
	st.global.f32 	[%rd17], %f4;
	mul.f32 	%f5, %f1, 0fBFB8AA3B;
	ex2.approx.f32 	%f6, %f5;
	mov.u64 	%rd18, exp_neg_x;
	add.s64 	%rd19, %rd18, %rd7;
	add.s64 	%rd20, %rd19, %rd10;
	st.global.f32 	[%rd20], %f6;
	sub.f32 	%f7, %f3, %f6;
	mov.u64 	%rd21, numerator;
	add.s64 	%rd22, %rd21, %rd7;
	add.s64 	%rd23, %rd22, %rd10;
	st.global.f32 	[%rd23], %f7;
	add.f32 	%f8, %f6, %f3;
	mov.u64 	%rd24, denominator;
	add.s64 	%rd25, %rd24, %rd7;
	add.s64 	%rd26, %rd25, %rd10;
	st.global.f32 	[%rd26], %f8;
	div.rn.f32 	%f9, %f7, %f8;
	mov.u64 	%rd27, result;
	add.s64 	%rd28, %rd27, %rd7;
	add.s64 	%rd29, %rd28, %rd10;
	st.global.f32 	[%rd29], %f9;
	add.s64 	%rd30, %rd4, %rd5;
	st.global.f32 	[%rd30], %f9;
$L__BB0_2:
	ret;

}


// ===== COMPILED SASS (sm_100) =====

	.target	sm_100

	.elftype	@"ET_EXEC"


//--------------------- .note.nv.tkinfo           --------------------------
	.section	.note.nv.tkinfo,"",@"SHT_NOTE"
	.sectionflags	@"SHF_NOTE_NV_TKINFO"
	.tkinfo
        /*0018*/ 	.word	0x00000002
        /*0030*/ 	.string	""
        /*0030*/ 	.string	"ptxas"
        /*0030*/ 	.string	"Cuda compilation tools, release 13.0, V13.0.88"
        /*0030*/ 	.string	"Build cuda_13.0.r13.0/compiler.36424714_0"
        /*0030*/ 	.string	"-arch sm_100 -m 64 "



//--------------------- .note.nv.cuinfo           --------------------------
	.section	.note.nv.cuinfo,"",@"SHT_NOTE"
	.sectionflags	@"SHF_NOTE_NV_CUINFO"
        /*0018*/ 	.short	0x0002
        /*001a*/ 	.short	0x0064
        /*001c*/ 	.short	0x0082
	.zero		2


//--------------------- .nv.info                  --------------------------
	.section	.nv.info,"",@"SHT_CUDA_INFO"
	.align	4


	//----- nvinfo : EIATTR_REGCOUNT
	.align		4
        /*0000*/ 	.byte	0x04, 0x2f
        /*0002*/ 	.short	(.L_8 - .L_7)
	.align		4
.L_7:
        /*0004*/ 	.word	index@(_Z14nn_Tanh_kernelPfS_)
        /*0008*/ 	.word	0x0000001a


	//----- nvinfo : EIATTR_FRAME_SIZE
	.align		4
.L_8:
        /*000c*/ 	.byte	0x04, 0x11
        /*000e*/ 	.short	(.L_10 - .L_9)
	.align		4
.L_9:
        /*0010*/ 	.word	index@($__internal_0_$__cuda_sm3x_div_rn_noftz_f32_slowpath)
        /*0014*/ 	.word	0x00000000


	//----- nvinfo : EIATTR_FRAME_SIZE
	.align		4
.L_10:
        /*0018*/ 	.byte	0x04, 0x11
        /*001a*/ 	.short	(.L_12 - .L_11)
	.align		4
.L_11:
        /*001c*/ 	.word	index@(_Z14nn_Tanh_kernelPfS_)
        /*0020*/ 	.word	0x00000000


	//----- nvinfo : EIATTR_MIN_STACK_SIZE
	.align		4
.L_12:
        /*0024*/ 	.byte	0x04, 0x12
        /*0026*/ 	.short	(.L_14 - .L_13)
	.align		4
.L_13:
        /*0028*/ 	.word	index@(_Z14nn_Tanh_kernelPfS_)
        /*002c*/ 	.word	0x00000000
.L_14:


//--------------------- .nv.compat                --------------------------
	.section	.nv.compat,"",@"SHT_CUDA_COMPAT_INFO"
	.align	4
        /*0000*/ 	.byte	0x02, 0x09, 0x00, 0x00, 0x02, 0x02, 0x01, 0x00, 0x02, 0x05, 0x05, 0x00, 0x03, 0x07, 0x01, 0x01
        /*0010*/ 	.byte	0x02, 0x03, 0x00, 0x00, 0x02, 0x06, 0x01, 0x00, 0x04, 0x0b, 0x08, 0x00, 0x01, 0x00, 0x00, 0x00
        /*0020*/ 	.byte	0x00, 0x00, 0x00, 0x00


//--------------------- .nv.info._Z14nn_Tanh_kernelPfS_ --------------------------
	.section	.nv.info._Z14nn_Tanh_kernelPfS_,"",@"SHT_CUDA_INFO"
	.sectionflags	@""
	.align	4


	//----- nvinfo : EIATTR_CUDA_API_VERSION
	.align		4
        /*0000*/ 	.byte	0x04, 0x37
        /*0002*/ 	.short	(.L_16 - .L_15)
.L_15:
        /*0004*/ 	.word	0x00000082


	//----- nvinfo : EIATTR_KPARAM_INFO
	.align		4
.L_16:
        /*0008*/ 	.byte	0x04, 0x17
        /*000a*/ 	.short	(.L_18 - .L_17)
.L_17:
        /*000c*/ 	.word	0x00000000
        /*0010*/ 	.short	0x0001
        /*0012*/ 	.short	0x0008
        /*0014*/ 	.byte	0x00, 0xf5, 0x21, 0x00


	//----- nvinfo : EIATTR_KPARAM_INFO
	.align		4
.L_18:
        /*0018*/ 	.byte	0x04, 0x17
        /*001a*/ 	.short	(.L_20 - .L_19)
.L_19:
        /*001c*/ 	.word	0x00000000
        /*0020*/ 	.short	0x0000
        /*0022*/ 	.short	0x0000
        /*0024*/ 	.byte	0x00, 0xf5, 0x21, 0x00


	//----- nvinfo : EIATTR_SPARSE_MMA_MASK
	.align		4
.L_20:
        /*0028*/ 	.byte	0x03, 0x50
        /*002a*/ 	.short	0x0000


	//----- nvinfo : EIATTR_MAXREG_COUNT
	.align		4
        /*002c*/ 	.byte	0x03, 0x1b
        /*002e*/ 	.short	0x00ff


	//----- nvinfo : EIATTR_MERCURY_ISA_VERSION
	.align		4
        /*0030*/ 	.byte	0x03, 0x5f
        /*0032*/ 	.short	0x0101


	//----- nvinfo : EIATTR_VRC_CTA_INIT_COUNT
	.align		4
        /*0034*/ 	.byte	0x02, 0x4a
	.zero		1
	.zero		1


	//----- nvinfo : EIATTR_EXIT_INSTR_OFFSETS
	.align		4
        /*0038*/ 	.byte	0x04, 0x1c
        /*003a*/ 	.short	(.L_22 - .L_21)


	//   ....[0]....
.L_21:
        /*003c*/ 	.word	0x000000b0


	//   ....[1]....
        /*0040*/ 	.word	0x000004a0


	//----- nvinfo : EIATTR_CRS_STACK_SIZE
	.align		4
.L_22:
        /*0044*/ 	.byte	0x04, 0x1e
        /*0046*/ 	.short	(.L_24 - .L_23)
.L_23:
        /*0048*/ 	.word	0x00000000


	//----- nvinfo : EIATTR_CBANK_PARAM_SIZE
	.align		4
.L_24:
        /*004c*/ 	.byte	0x03, 0x19
        /*004e*/ 	.short	0x0010


	//----- nvinfo : EIATTR_PARAM_CBANK
	.align		4
        /*0050*/ 	.byte	0x04, 0x0a
        /*0052*/ 	.short	(.L_26 - .L_25)
	.align		4
.L_25:
        /*0054*/ 	.word	index@(.nv.constant0._Z14nn_Tanh_kernelPfS_)
        /*0058*/ 	.short	0x0380
        /*005a*/ 	.short	0x0010


	//----- nvinfo : EIATTR_SW_WAR
	.align		4
.L_26:
        /*005c*/ 	.byte	0x04, 0x36
        /*005e*/ 	.short	(.L_28 - .L_27)
.L_27:
        /*0060*/ 	.word	0x00000008
.L_28:


//--------------------- .nv.callgraph             --------------------------
	.section	.nv.callgraph,"",@"SHT_CUDA_CALLGRAPH"
	.align	4
	.sectionentsize	8
	.align		4
        /*0000*/ 	.word	0x00000000
	.align		4
        /*0004*/ 	.word	0xffffffff
	.align		4
        /*0008*/ 	.word	0x00000000
	.align		4
        /*000c*/ 	.word	0xfffffffe
	.align		4
        /*0010*/ 	.word	0x00000000
	.align		4
        /*0014*/ 	.word	0xfffffffd
	.align		4
        /*0018*/ 	.word	0x00000000
	.align		4
        /*001c*/ 	.word	0xfffffffc


//--------------------- .nv.constant4             --------------------------
	.section	.nv.constant4,"a",@progbits
	.align	8
	.align		8
.nv.constant4:
        /*0000*/ 	.dword	x
	.align		8
        /*0008*/ 	.dword	exp_x
	.align		8
        /*0010*/ 	.dword	neg_x
	.align		8
        /*0018*/ 	.dword	exp_neg_x
	.align		8
        /*0020*/ 	.dword	numerator
	.align		8
        /*0028*/ 	.dword	denominator
	.align		8
        /*0030*/ 	.dword	result


//--------------------- .text._Z14nn_Tanh_kernelPfS_ --------------------------
	.section	.text._Z14nn_Tanh_kernelPfS_,"ax",@progbits
	.align	128
        .global         _Z14nn_Tanh_kernelPfS_
        .type           _Z14nn_Tanh_kernelPfS_,@function
        .size           _Z14nn_Tanh_kernelPfS_,(.L_x_14 - _Z14nn_Tanh_kernelPfS_)
        .other          _Z14nn_Tanh_kernelPfS_,@"STO_CUDA_ENTRY STV_DEFAULT"
_Z14nn_Tanh_kernelPfS_:
.text._Z14nn_Tanh_kernelPfS_:
[----:B------:R-:W-:Y:S01]  /*0000*/  LDC R1, c[0x0][0x37c] ;  /* 0x0000df00ff017b82 */ /* 0x000fe20000000800 */
[----:B------:R-:W0:Y:S07]  /*0010*/  S2R R9, SR_TID.X ;  /* 0x0000000000097919 */ /* 0x000e2e0000002100 */
[----:B------:R-:W1:Y:S01]  /*0020*/  LDC R3, c[0x0][0x364] ;  /* 0x0000d900ff037b82 */ /* 0x000e620000000800 */
[----:B------:R-:W1:Y:S07]  /*0030*/  S2R R8, SR_TID.Y ;  /* 0x0000000000087919 */ /* 0x000e6e0000002200 */
[----:B------:R-:W0:Y:S08]  /*0040*/  S2UR UR5, SR_CTAID.X ;  /* 0x00000000000579c3 */ /* 0x000e300000002500 */
[----:B------:R-:W0:Y:S08]  /*0050*/  LDC R0, c[0x0][0x360] ;  /* 0x0000d800ff007b82 */ /* 0x000e300000000800 */
[----:B------:R-:W1:Y:S01]  /*0060*/  S2UR UR4, SR_CTAID.Y ;  /* 0x00000000000479c3 */ /* 0x000e620000002600 */
[----:B0-----:R-:W-:-:S05]  /*0070*/  IMAD R9, R0, UR5, R9 ;  /* 0x0000000500097c24 */ /* 0x001fca000f8e0209 */
[----:B------:R-:W-:Y:S01]  /*0080*/  ISETP.GT.AND P0, PT, R9, 0x7, PT ;  /* 0x000000070900780c */ /* 0x000fe20003f04270 */
[----:B-1----:R-:W-:-:S05]  /*0090*/  IMAD R8, R3, UR4, R8 ;  /* 0x0000000403087c24 */ /* 0x002fca000f8e0208 */
[----:B------:R-:W-:-:S13]  /*00a0*/  ISETP.GT.U32.OR P0, PT, R8, 0x7, P0 ;  /* 0x000000070800780c */ /* 0x000fda0000704470 */
[----:B------:R-:W-:Y:S05]  /*00b0*/  @P0 EXIT ;  /* 0x000000000000094d */ /* 0x000fea0003800000 */
[----:B------:R-:W0:Y:S01]  /*00c0*/  LDC.64 R18, c[0x0][0x380] ;  /* 0x0000e000ff127b82 */ /* 0x000e220000000a00 */
[----:B------:R-:W1:Y:S01]  /*00d0*/  LDCU.64 UR4, c[0x0][0x358] ;  /* 0x00006b00ff0477ac */ /* 0x000e620008000a00 */
[----:B------:R-:W-:-:S06]  /*00e0*/  IMAD R10, R8, 0x8, R9 ;  /* 0x00000008080a7824 */ /* 0x000fcc00078e0209 */
[----:B------:R-:W2:Y:S08]  /*00f0*/  LDC.64 R20, c[0x4][RZ] ;  /* 0x01000000ff147b82 */ /* 0x000eb00000000a00 */
[----:B------:R-:W3:Y:S01]  /*0100*/  LDC.64 R6, c[0x4][0x8] ;  /* 0x01000200ff067b82 */ /* 0x000ee20000000a00 */
[----:B0-----:R-:W-:-:S07]  /*0110*/  IMAD.WIDE R18, R10, 0x4, R18 ;  /* 0x000000040a127825 */ /* 0x001fce00078e0212 */
[----:B------:R-:W0:Y:S01]  /*0120*/  LDC.64 R2, c[0x4][0x10] ;  /* 0x01000400ff027b82 */ /* 0x000e220000000a00 */
[----:B-1----:R-:W4:Y:S01]  /*0130*/  LDG.E R18, desc[UR4][R18.64] ;  /* 0x0000000412127981 */ /* 0x002f22000c1e1900 */
[----:B------:R-:W-:Y:S01]  /*0140*/  BSSY.RECONVERGENT B0, `(.L_x_0) ;  /* 0x000002e000007945 */ /* 0x000fe20003800200 */
[----:B--2---:R-:W-:-:S05]  /*0150*/  IMAD.WIDE.U32 R20, R8, 0x20, R20 ;  /* 0x0000002008147825 */ /* 0x004fca00078e0014 */
[----:B------:R-:W1:Y:S01]  /*0160*/  LDC.64 R4, c[0x4][0x18] ;  /* 0x01000600ff047b82 */ /* 0x000e620000000a00 */
[----:B------:R-:W-:-:S07]  /*0170*/  IMAD.WIDE R20, R9, 0x4, R20 ;  /* 0x0000000409147825 */ /* 0x000fce00078e0214 */
[----:B------:R-:W2:Y:S01]  /*0180*/  LDC.64 R14, c[0x4][0x20] ;  /* 0x01000800ff0e7b82 */ /* 0x000ea20000000a00 */
[----:B---3--:R-:W-:-:S04]  /*0190*/  IMAD.WIDE.U32 R6, R8, 0x20, R6 ;  /* 0x0000002008067825 */ /* 0x008fc800078e0006 */
[----:B------:R-:W-:-:S03]  /*01a0*/  IMAD.WIDE R6, R9, 0x4, R6 ;  /* 0x0000000409067825 */ /* 0x000fc600078e0206 */
[----:B------:R-:W3:Y:S01]  /*01b0*/  LDC.64 R12, c[0x4][0x28] ;  /* 0x01000a00ff0c7b82 */ /* 0x000ee20000000a00 */
[----:B0-----:R-:W-:-:S04]  /*01c0*/  IMAD.WIDE.U32 R2, R8, 0x20, R2 ;  /* 0x0000002008027825 */ /* 0x001fc800078e0002 */
[----:B-1----:R-:W-:-:S04]  /*01d0*/  IMAD.WIDE.U32 R4, R8, 0x20, R4 ;  /* 0x0000002008047825 */ /* 0x002fc800078e0004 */
[----:B------:R-:W-:-:S04]  /*01e0*/  IMAD.WIDE R2, R9, 0x4, R2 ;  /* 0x0000000409027825 */ /* 0x000fc800078e0202 */
[----:B--2---:R-:W-:-:S04]  /*01f0*/  IMAD.WIDE.U32 R14, R8, 0x20, R14 ;  /* 0x00000020080e7825 */ /* 0x004fc800078e000e */
[----:B------:R-:W-:-:S04]  /*0200*/  IMAD.WIDE R4, R9, 0x4, R4 ;  /* 0x0000000409047825 */ /* 0x000fc800078e0204 */
[----:B---3--:R-:W-:-:S04]  /*0210*/  IMAD.WIDE.U32 R12, R8, 0x20, R12 ;  /* 0x00000020080c7825 */ /* 0x008fc800078e000c */
[----:B------:R-:W-:-:S04]  /*0220*/  IMAD.WIDE R14, R9, 0x4, R14 ;  /* 0x00000004090e7825 */ /* 0x000fc800078e020e */
[----:B------:R-:W-:-:S04]  /*0230*/  IMAD.WIDE R12, R9, 0x4, R12 ;  /* 0x00000004090c7825 */ /* 0x000fc800078e020c */
[C---:B----4-:R-:W-:Y:S01]  /*0240*/  FMUL R0, R18.reuse, 1.4426950216293334961 ;  /* 0x3fb8aa3b12007820 */ /* 0x050fe20000400000 */
[C---:B------:R-:W-:Y:S01]  /*0250*/  FMUL R22, R18.reuse, -1.4426950216293334961 ;  /* 0xbfb8aa3b12167820 */ /* 0x040fe20000400000 */
[----:B------:R-:W-:Y:S01]  /*0260*/  FADD R23, -R18, -RZ ;  /* 0x800000ff12177221 */ /* 0x000fe20000000100 */
[----:B------:R0:W-:Y:S02]  /*0270*/  STG.E desc[UR4][R20.64], R18 ;  /* 0x0000001214007986 */ /* 0x0001e4000c101904 */
[----:B------:R-:W-:Y:S02]  /*0280*/  FSETP.GEU.AND P0, PT, R0, -126, PT ;  /* 0xc2fc00000000780b */ /* 0x000fe40003f0e000 */
[----:B------:R-:W-:-:S11]  /*0290*/  FSETP.GEU.AND P1, PT, R22, -126, PT ;  /* 0xc2fc00001600780b */ /* 0x000fd60003f2e000 */
[----:B------:R-:W-:Y:S02]  /*02a0*/  @!P0 FMUL R0, R0, 0.5 ;  /* 0x3f00000000008820 */ /* 0x000fe40000400000 */
[----:B------:R-:W-:Y:S02]  /*02b0*/  @!P1 FMUL R22, R22, 0.5 ;  /* 0x3f00000016169820 */ /* 0x000fe40000400000 */
[----:B------:R-:W1:Y:S08]  /*02c0*/  MUFU.EX2 R17, R0 ;  /* 0x0000000000117308 */ /* 0x000e700000000800 */
[----:B------:R-:W2:Y:S01]  /*02d0*/  MUFU.EX2 R16, R22 ;  /* 0x0000001600107308 */ /* 0x000ea20000000800 */
[----:B-1----:R-:W-:-:S05]  /*02e0*/  @!P0 FMUL R17, R17, R17 ;  /* 0x0000001111118220 */ /* 0x002fca0000400000 */
[----:B------:R1:W-:Y:S01]  /*02f0*/  STG.E desc[UR4][R6.64], R17 ;  /* 0x0000001106007986 */ /* 0x0003e2000c101904 */
[----:B--2---:R-:W-:-:S03]  /*0300*/  @!P1 FMUL R16, R16, R16 ;  /* 0x0000001010109220 */ /* 0x004fc60000400000 */
[----:B------:R1:W-:Y:S01]  /*0310*/  STG.E desc[UR4][R2.64], R23 ;  /* 0x0000001702007986 */ /* 0x0003e2000c101904 */
[C-C-:B------:R-:W-:Y:S01]  /*0320*/  FADD R11, R17.reuse, R16.reuse ;  /* 0x00000010110b7221 */ /* 0x140fe20000000000 */
[----:B------:R-:W-:Y:S02]  /*0330*/  FADD R0, R17, -R16 ;  /* 0x8000001011007221 */ /* 0x000fe40000000000 */
[----:B------:R1:W-:Y:S01]  /*0340*/  STG.E desc[UR4][R4.64], R16 ;  /* 0x0000001004007986 */ /* 0x0003e2000c101904 */
[----:B------:R-:W2:Y:S03]  /*0350*/  MUFU.RCP R22, R11 ;  /* 0x0000000b00167308 */ /* 0x000ea60000001000 */
[----:B------:R1:W-:Y:S04]  /*0360*/  STG.E desc[UR4][R14.64], R0 ;  /* 0x000000000e007986 */ /* 0x0003e8000c101904 */
[----:B------:R1:W-:Y:S01]  /*0370*/  STG.E desc[UR4][R12.64], R11 ;  /* 0x0000000b0c007986 */ /* 0x0003e2000c101904 */
[----:B------:R-:W3:Y:S01]  /*0380*/  FCHK P0, R0, R11 ;  /* 0x0000000b00007302 */ /* 0x000ee20000000000 */
[----:B--2---:R-:W-:-:S04]  /*0390*/  FFMA R19, -R11, R22, 1 ;  /* 0x3f8000000b137423 */ /* 0x004fc80000000116 */
[----:B------:R-:W-:-:S04]  /*03a0*/  FFMA R19, R22, R19, R22 ;  /* 0x0000001316137223 */ /* 0x000fc80000000016 */
[----:B0-----:R-:W-:-:S04]  /*03b0*/  FFMA R18, R0, R19, RZ ;  /* 0x0000001300127223 */ /* 0x001fc800000000ff */
[----:B------:R-:W-:-:S04]  /*03c0*/  FFMA R20, -R11, R18, R0 ;  /* 0x000000120b147223 */ /* 0x000fc80000000100 */
[----:B------:R-:W-:Y:S01]  /*03d0*/  FFMA R19, R19, R20, R18 ;  /* 0x0000001413137223 */ /* 0x000fe20000000012 */
[----:B-1-3--:R-:W-:Y:S06]  /*03e0*/  @!P0 BRA `(.L_x_1) ;  /* 0x00000000000c8947 */ /* 0x00afec0003800000 */
[----:B------:R-:W-:-:S07]  /*03f0*/  MOV R2, 0x410 ;  /* 0x0000041000027802 */ /* 0x000fce0000000f00 */
[----:B------:R-:W-:Y:S05]  /*0400*/  CALL.REL.NOINC `($__internal_0_$__cuda_sm3x_div_rn_noftz_f32_slowpath) ;  /* 0x0000000000287944 */ /* 0x000fea0003c00000 */
[----:B------:R-:W-:-:S07]  /*0410*/  IMAD.MOV.U32 R19, RZ, RZ, R0 ;  /* 0x000000ffff137224 */ /* 0x000fce00078e0000 */
.L_x_1:
[----:B------:R-:W-:Y:S05]  /*0420*/  BSYNC.RECONVERGENT B0 ;  /* 0x0000000000007941 */ /* 0x000fea0003800200 */
.L_x_0:
[----:B------:R-:W0:Y:S08]  /*0430*/  LDC.64 R2, c[0x4][0x30] ;  /* 0x01000c00ff027b82 */ /* 0x000e300000000a00 */
[----:B------:R-:W1:Y:S01]  /*0440*/  LDC.64 R4, c[0x0][0x388] ;  /* 0x0000e200ff047b82 */ /* 0x000e620000000a00 */
[----:B0-----:R-:W-:-:S04]  /*0450*/  IMAD.WIDE.U32 R2, R8, 0x20, R2 ;  /* 0x0000002008027825 */ /* 0x001fc800078e0002 */
[----:B------:R-:W-:-:S04]  /*0460*/  IMAD.WIDE R2, R9, 0x4, R2 ;  /* 0x0000000409027825 */ /* 0x000fc800078e0202 */
[----:B-1----:R-:W-:Y:S01]  /*0470*/  IMAD.WIDE R10, R10, 0x4, R4 ;  /* 0x000000040a0a7825 */ /* 0x002fe200078e0204 */
[----:B------:R-:W-:Y:S04]  /*0480*/  STG.E desc[UR4][R2.64], R19 ;  /* 0x0000001302007986 */ /* 0x000fe8000c101904 */
[----:B------:R-:W-:Y:S01]  /*0490*/  STG.E desc[UR4][R10.64], R19 ;  /* 0x000000130a007986 */ /* 0x000fe2000c101904 */
[----:B------:R-:W-:Y:S05]  /*04a0*/  EXIT ;  /* 0x000000000000794d */ /* 0x000fea0003800000 */
        .weak           $__internal_0_$__cuda_sm3x_div_rn_noftz_f32_slowpath
        .type           $__internal_0_$__cuda_sm3x_div_rn_noftz_f32_slowpath,@function
        .size           $__internal_0_$__cuda_sm3x_div_rn_noftz_f32_slowpath,(.L_x_14 - $__internal_0_$__cuda_sm3x_div_rn_noftz_f32_slowpath)
$__internal_0_$__cuda_sm3x_div_rn_noftz_f32_slowpath:
[----:B------:R-:W-:Y:S01]  /*04b0*/  SHF.R.U32.HI R4, RZ, 0x17, R11 ;  /* 0x00000017ff047819 */ /* 0x000fe2000001160b */
[----:B------:R-:W-:Y:S01]  /*04c0*/  BSSY.RECONVERGENT B1, `(.L_x_2) ;  /* 0x0000064000017945 */ /* 0x000fe20003800200 */
[--C-:B------:R-:W-:Y:S01]  /*04d0*/  SHF.R.U32.HI R3, RZ, 0x17, R0.reuse ;  /* 0x00000017ff037819 */ /* 0x100fe20000011600 */
[----:B------:R-:W-:Y:S01]  /*04e0*/  IMAD.MOV.U32 R7, RZ, RZ, R0 ;  /* 0x000000ffff077224 */ /* 0x000fe200078e0000 */
[----:B------:R-:W-:Y:S02]  /*04f0*/  LOP3.LUT R6, R4, 0xff, RZ, 0xc0, !PT ;  /* 0x000000ff04067812 */ /* 0x000fe400078ec0ff */
[----:B------:R-:W-:Y:S02]  /*0500*/  LOP3.LUT R5, R3, 0xff, RZ, 0xc0, !PT ;  /* 0x000000ff03057812 */ /* 0x000fe400078ec0ff */
[----:B------:R-:W-:-:S03]  /*0510*/  IADD3 R13, PT, PT, R6, -0x1, RZ ;  /* 0xffffffff060d7810 */ /* 0x000fc60007ffe0ff */
[----:B------:R-:W-:Y:S01]  /*0520*/  VIADD R12, R5, 0xffffffff ;  /* 0xffffffff050c7836 */ /* 0x000fe20000000000 */
[----:B------:R-:W-:-:S04]  /*0530*/  ISETP.GT.U32.AND P0, PT, R13, 0xfd, PT ;  /* 0x000000fd0d00780c */ /* 0x000fc80003f04070 */
[----:B------:R-:W-:-:S13]  /*0540*/  ISETP.GT.U32.OR P0, PT, R12, 0xfd, P0 ;  /* 0x000000fd0c00780c */ /* 0x000fda0000704470 */
[----:B------:R-:W-:Y:S01]  /*0550*/  @!P0 MOV R4, RZ ;  /* 0x000000ff00048202 */ /* 0x000fe20000000f00 */
[----:B------:R-:W-:Y:S06]  /*0560*/  @!P0 BRA `(.L_x_3) ;  /* 0x0000000000608947 */ /* 0x000fec0003800000 */
[----:B------:R-:W-:Y:S01]  /*0570*/  FSETP.GTU.FTZ.AND P0, PT, |R0|, +INF , PT ;  /* 0x7f8000000000780b */ /* 0x000fe20003f1c200 */
[----:B------:R-:W-:Y:S01]  /*0580*/  IMAD.MOV.U32 R3, RZ, RZ, R11 ;  /* 0x000000ffff037224 */ /* 0x000fe200078e000b */
[----:B------:R-:W-:-:S04]  /*0590*/  FSETP.GTU.FTZ.AND P1, PT, |R11|, +INF , PT ;  /* 0x7f8000000b00780b */ /* 0x000fc80003f3c200 */
[----:B------:R-:W-:-:S13]  /*05a0*/  PLOP3.LUT P0, PT, P0, P1, PT, 0xf8, 0x8f ;  /* 0x00000000008f781c */ /* 0x000fda0000703f70 */
[----:B------:R-:W-:Y:S05]  /*05b0*/  @P0 BRA `(.L_x_4) ;  /* 0x00000004004c0947 */ /* 0x000fea0003800000 */
[----:B------:R-:W-:-:S13]  /*05c0*/  LOP3.LUT P0, RZ, R11, 0x7fffffff, R7, 0xc8, !PT ;  /* 0x7fffffff0bff7812 */ /* 0x000fda000780c807 */
[----:B------:R-:W-:Y:S05]  /*05d0*/  @!P0 BRA `(.L_x_5) ;  /* 0x00000004003c8947 */ /* 0x000fea0003800000 */
[C---:B------:R-:W-:Y:S02]  /*05e0*/  FSETP.NEU.FTZ.AND P2, PT, |R0|.reuse, +INF , PT ;  /* 0x7f8000000000780b */ /* 0x040fe40003f5d200 */
[----:B------:R-:W-:Y:S02]  /*05f0*/  FSETP.NEU.FTZ.AND P1, PT, |R3|, +INF , PT ;  /* 0x7f8000000300780b */ /* 0x000fe40003f3d200 */
[----:B------:R-:W-:-:S11]  /*0600*/  FSETP.NEU.FTZ.AND P0, PT, |R0|, +INF , PT ;  /* 0x7f8000000000780b */ /* 0x000fd60003f1d200 */
[----:B------:R-:W-:Y:S05]  /*0610*/  @!P1 BRA !P2, `(.L_x_5) ;  /* 0x00000004002c9947 */ /* 0x000fea0005000000 */
[----:B------:R-:W-:-:S04]  /*0620*/  LOP3.LUT P2, RZ, R7, 0x7fffffff, RZ, 0xc0, !PT ;  /* 0x7fffffff07ff7812 */ /* 0x000fc8000784c0ff */
[----:B------:R-:W-:-:S13]  /*0630*/  PLOP3.LUT P1, PT, P1, P2, PT, 0x2f, 0xf2 ;  /* 0x0000000000f2781c */ /* 0x000fda0000f24577 */
[----:B------:R-:W-:Y:S05]  /*0640*/  @P1 BRA `(.L_x_6) ;  /* 0x0000000400181947 */ /* 0x000fea0003800000 */
[----:B------:R-:W-:-:S04]  /*0650*/  LOP3.LUT P1, RZ, R11, 0x7fffffff, RZ, 0xc0, !PT ;  /* 0x7fffffff0bff7812 */ /* 0x000fc8000782c0ff */
[----:B------:R-:W-:-:S13]  /*0660*/  PLOP3.LUT P0, PT, P0, P1, PT, 0x2f, 0xf2 ;  /* 0x0000000000f2781c */ /* 0x000fda0000702577 */
[----:B------:R-:W-:Y:S05]  /*0670*/  @P0 BRA `(.L_x_7) ;  /* 0x0000000400000947 */ /* 0x000fea0003800000 */
[----:B------:R-:W-:Y:S02]  /*0680*/  ISETP.GE.AND P0, PT, R12, RZ, PT ;  /* 0x000000ff0c00720c */ /* 0x000fe40003f06270 */
[----:B------:R-:W-:-:S11]  /*0690*/  ISETP.GE.AND P1, PT, R13, RZ, PT ;  /* 0x000000ff0d00720c */ /* 0x000fd60003f26270 */
[----:B------:R-:W-:Y:S01]  /*06a0*/  @P0 IMAD.MOV.U32 R4, RZ, RZ, RZ ;  /* 0x000000ffff040224 */ /* 0x000fe200078e00ff */
[----:B------:R-:W-:Y:S01]  /*06b0*/  @!P0 MOV R4, 0xffffffc0 ;  /* 0xffffffc000048802 */ /* 0x000fe20000000f00 */
[----:B------:R-:W-:Y:S01]  /*06c0*/  @!P0 FFMA R7, R0, 1.84467440737095516160e+19, RZ ;  /* 0x5f80000000078823 */ /* 0x000fe200000000ff */
[----:B------:R-:W-:-:S03]  /*06d0*/  @!P1 FFMA R11, R3, 1.84467440737095516160e+19, RZ ;  /* 0x5f800000030b9823 */ /* 0x000fc600000000ff */
[----:B------:R-:W-:-:S07]  /*06e0*/  @!P1 VIADD R4, R4, 0x40 ;  /* 0x0000004004049836 */ /* 0x000fce0000000000 */
.L_x_3:
[----:B------:R-:W-:Y:S01]  /*06f0*/  LEA R0, R6, 0xc0800000, 0x17 ;  /* 0xc080000006007811 */ /* 0x000fe200078eb8ff */
[----:B------:R-:W-:Y:S01]  /*0700*/  BSSY.RECONVERGENT B2, `(.L_x_8) ;  /* 0x0000036000027945 */ /* 0x000fe20003800200 */
[----:B------:R-:W-:-:S03]  /*0710*/  IADD3 R5, PT, PT, R5, -0x7f, RZ ;  /* 0xffffff8105057810 */ /* 0x000fc60007ffe0ff */
[----:B------:R-:W-:Y:S02]  /*0720*/  IMAD.IADD R11, R11, 0x1, -R0 ;  /* 0x000000010b0b7824 */ /* 0x000fe400078e0a00 */
[C---:B------:R-:W-:Y:S01]  /*0730*/  IMAD R0, R5.reuse, -0x800000, R7 ;  /* 0xff80000005007824 */ /* 0x040fe200078e0207 */
[----:B------:R-:W-:Y:S01]  /*0740*/  IADD3 R5, PT, PT, R5, 0x7f, -R6 ;  /* 0x0000007f05057810 */ /* 0x000fe20007ffe806 */
[----:B------:R-:W0:Y:S01]  /*0750*/  MUFU.RCP R3, R11 ;  /* 0x0000000b00037308 */ /* 0x000e220000001000 */
[----:B------:R-:W-:-:S03]  /*0760*/  FADD.FTZ R13, -R11, -RZ ;  /* 0x800000ff0b0d7221 */ /* 0x000fc60000010100 */
[----:B------:R-:W-:Y:S02]  /*0770*/  IMAD.IADD R5, R5, 0x1, R4 ;  /* 0x0000000105057824 */ /* 0x000fe400078e0204 */
[----:B0-----:R-:W-:-:S04]  /*0780*/  FFMA R12, R3, R13, 1 ;  /* 0x3f800000030c7423 */ /* 0x001fc8000000000d */
[----:B------:R-:W-:-:S04]  /*0790*/  FFMA R14, R3, R12, R3 ;  /* 0x0000000c030e7223 */ /* 0x000fc80000000003 */
[----:B------:R-:W-:-:S04]  /*07a0*/  FFMA R3, R0, R14, RZ ;  /* 0x0000000e00037223 */ /* 0x000fc800000000ff */
[----:B------:R-:W-:-:S04]  /*07b0*/  FFMA R12, R13, R3, R0 ;  /* 0x000000030d0c7223 */ /* 0x000fc80000000000 */
[----:B------:R-:W-:-:S04]  /*07c0*/  FFMA R7, R14, R12, R3 ;  /* 0x0000000c0e077223 */ /* 0x000fc80000000003 */
[----:B------:R-:W-:-:S04]  /*07d0*/  FFMA R12, R13, R7, R0 ;  /* 0x000000070d0c7223 */ /* 0x000fc80000000000 */
[----:B------:R-:W-:-:S05]  /*07e0*/  FFMA R0, R14, R12, R7 ;  /* 0x0000000c0e007223 */ /* 0x000fca0000000007 */
[----:B------:R-:W-:-:S04]  /*07f0*/  SHF.R.U32.HI R3, RZ, 0x17, R0 ;  /* 0x00000017ff037819 */ /* 0x000fc80000011600 */
[----:B------:R-:W-:-:S04]  /*0800*/  LOP3.LUT R3, R3, 0xff, RZ, 0xc0, !PT ;  /* 0x000000ff03037812 */ /* 0x000fc800078ec0ff */
[----:B------:R-:W-:-:S05]  /*0810*/  IADD3 R11, PT, PT, R3, R5, RZ ;  /* 0x00000005030b7210 */ /* 0x000fca0007ffe0ff */
[----:B------:R-:W-:-:S05]  /*0820*/  VIADD R3, R11, 0xffffffff ;  /* 0xffffffff0b037836 */ /* 0x000fca0000000000 */
[----:B------:R-:W-:-:S13]  /*0830*/  ISETP.GE.U32.AND P0, PT, R3, 0xfe, PT ;  /* 0x000000fe0300780c */ /* 0x000fda0003f06070 */
[----:B------:R-:W-:Y:S05]  /*0840*/  @!P0 BRA `(.L_x_9) ;  /* 0x0000000000808947 */ /* 0x000fea0003800000 */
[----:B------:R-:W-:-:S13]  /*0850*/  ISETP.GT.AND P0, PT, R11, 0xfe, PT ;  /* 0x000000fe0b00780c */ /* 0x000fda0003f04270 */
[----:B------:R-:W-:Y:S05]  /*0860*/  @P0 BRA `(.L_x_10) ;  /* 0x00000000006c0947 */ /* 0x000fea0003800000 */
[----:B------:R-:W-:-:S13]  /*0870*/  ISETP.GE.AND P0, PT, R11, 0x1, PT ;  /* 0x000000010b00780c */ /* 0x000fda0003f06270 */
[----:B------:R-:W-:Y:S05]  /*0880*/  @P0 BRA `(.L_x_11) ;  /* 0x0000000000740947 */ /* 0x000fea0003800000 */
[----:B------:R-:W-:Y:S02]  /*0890*/  ISETP.GE.AND P0, PT, R11, -0x18, PT ;  /* 0xffffffe80b00780c */ /* 0x000fe40003f06270 */
[----:B------:R-:W-:-:S11]  /*08a0*/  LOP3.LUT R0, R0, 0x80000000, RZ, 0xc0, !PT ;  /* 0x8000000000007812 */ /* 0x000fd600078ec0ff */
[----:B------:R-:W-:Y:S05]  /*08b0*/  @!P0 BRA `(.L_x_11) ;  /* 0x0000000000688947 */ /* 0x000fea0003800000 */
[CCC-:B------:R-:W-:Y:S01]  /*08c0*/  FFMA.RZ R3, R14.reuse, R12.reuse, R7.reuse ;  /* 0x0000000c0e037223 */ /* 0x1c0fe2000000c007 */
[C---:B------:R-:W-:Y:S01]  /*08d0*/  IADD3 R6, PT, PT, R11.reuse, 0x20, RZ ;  /* 0x000000200b067810 */ /* 0x040fe20007ffe0ff */
[CCC-:B------:R-:W-:Y:S01]  /*08e0*/  FFMA.RM R4, R14.reuse, R12.reuse, R7.reuse ;  /* 0x0000000c0e047223 */ /* 0x1c0fe20000004007 */
[----:B------:R-:W-:Y:S02]  /*08f0*/  ISETP.NE.AND P2, PT, R11, RZ, PT ;  /* 0x000000ff0b00720c */ /* 0x000fe40003f45270 */
[----:B------:R-:W-:Y:S01]  /*0900*/  LOP3.LUT R5, R3, 0x7fffff, RZ, 0xc0, !PT ;  /* 0x007fffff03057812 */ /* 0x000fe200078ec0ff */
[----:B------:R-:W-:Y:S01]  /*0910*/  FFMA.RP R3, R14, R12, R7 ;  /* 0x0000000c0e037223 */ /* 0x000fe20000008007 */
[----:B------:R-:W-:Y:S01]  /*0920*/  IMAD.MOV R7, RZ, RZ, -R11 ;  /* 0x000000ffff077224 */ /* 0x000fe200078e0a0b */
[----:B------:R-:W-:Y:S02]  /*0930*/  ISETP.NE.AND P1, PT, R11, RZ, PT ;  /* 0x000000ff0b00720c */ /* 0x000fe40003f25270 */
[----:B------:R-:W-:-:S02]  /*0940*/  LOP3.LUT R5, R5, 0x800000, RZ, 0xfc, !PT ;  /* 0x0080000005057812 */ /* 0x000fc400078efcff */
[----:B------:R-:W-:Y:S02]  /*0950*/  FSETP.NEU.FTZ.AND P0, PT, R3, R4, PT ;  /* 0x000000040300720b */ /* 0x000fe40003f1d000 */
[----:B------:R-:W-:Y:S02]  /*0960*/  SHF.L.U32 R6, R5, R6, RZ ;  /* 0x0000000605067219 */ /* 0x000fe400000006ff */
[----:B------:R-:W-:Y:S02]  /*0970*/  SEL R4, R7, RZ, P2 ;  /* 0x000000ff07047207 */ /* 0x000fe40001000000 */
[----:B------:R-:W-:Y:S02]  /*0980*/  ISETP.NE.AND P1, PT, R6, RZ, P1 ;  /* 0x000000ff0600720c */ /* 0x000fe40000f25270 */
[----:B------:R-:W-:Y:S02]  /*0990*/  SHF.R.U32.HI R4, RZ, R4, R5 ;  /* 0x00000004ff047219 */ /* 0x000fe40000011605 */
[----:B------:R-:W-:-:S02]  /*09a0*/  PLOP3.LUT P0, PT, P0, P1, PT, 0xf8, 0x8f ;  /* 0x00000000008f781c */ /* 0x000fc40000703f70 */
[----:B------:R-:W-:Y:S02]  /*09b0*/  SHF.R.U32.HI R6, RZ, 0x1, R4 ;  /* 0x00000001ff067819 */ /* 0x000fe40000011604 */
[----:B------:R-:W-:-:S04]  /*09c0*/  SEL R3, RZ, 0x1, !P0 ;  /* 0x00000001ff037807 */ /* 0x000fc80004000000 */
[----:B------:R-:W-:-:S04]  /*09d0*/  LOP3.LUT R3, R3, 0x1, R6, 0xf8, !PT ;  /* 0x0000000103037812 */ /* 0x000fc800078ef806 */
[----:B------:R-:W-:-:S04]  /*09e0*/  LOP3.LUT R3, R3, R4, RZ, 0xc0, !PT ;  /* 0x0000000403037212 */ /* 0x000fc800078ec0ff */
[----:B------:R-:W-:-:S04]  /*09f0*/  IADD3 R3, PT, PT, R6, R3, RZ ;  /* 0x0000000306037210 */ /* 0x000fc80007ffe0ff */
[----:B------:R-:W-:Y:S01]  /*0a00*/  LOP3.LUT R0, R3, R0, RZ, 0xfc, !PT ;  /* 0x0000000003007212 */ /* 0x000fe200078efcff */
[----:B------:R-:W-:Y:S06]  /*0a10*/  BRA `(.L_x_11) ;  /* 0x0000000000107947 */ /* 0x000fec0003800000 */
.L_x_10:
[----:B------:R-:W-:-:S04]  /*0a20*/  LOP3.LUT R0, R0, 0x80000000, RZ, 0xc0, !PT ;  /* 0x8000000000007812 */ /* 0x000fc800078ec0ff */
[----:B------:R-:W-:Y:S01]  /*0a30*/  LOP3.LUT R0, R0, 0x7f800000, RZ, 0xfc, !PT ;  /* 0x7f80000000007812 */ /* 0x000fe200078efcff */
[----:B------:R-:W-:Y:S06]  /*0a40*/  BRA `(.L_x_11) ;  /* 0x0000000000047947 */ /* 0x000fec0003800000 */
.L_x_9:
[----:B------:R-:W-:-:S07]  /*0a50*/  IMAD R0, R5, 0x800000, R0 ;  /* 0x0080000005007824 */ /* 0x000fce00078e0200 */
.L_x_11:
[----:B------:R-:W-:Y:S05]  /*0a60*/  BSYNC.RECONVERGENT B2 ;  /* 0x0000000000027941 */ /* 0x000fea0003800200 */
.L_x_8:
[----:B------:R-:W-:Y:S05]  /*0a70*/  BRA `(.L_x_12) ;  /* 0x0000000000207947 */ /* 0x000fea0003800000 */
.L_x_7:
[----:B------:R-:W-:-:S04]  /*0a80*/  LOP3.LUT R0, R11, 0x80000000, R7, 0x48, !PT ;  /* 0x800000000b007812 */ /* 0x000fc800078e4807 */
[----:B------:R-:W-:Y:S01]  /*0a90*/  LOP3.LUT R0, R0, 0x7f800000, RZ, 0xfc, !PT ;  /* 0x7f80000000007812 */ /* 0x000fe200078efcff */
[----:B------:R-:W-:Y:S06]  /*0aa0*/  BRA `(.L_x_12) ;  /* 0x0000000000147947 */ /* 0x000fec0003800000 */
.L_x_6:
[----:B------:R-:W-:Y:S01]  /*0ab0*/  LOP3.LUT R0, R11, 0x80000000, R7, 0x48, !PT ;  /* 0x800000000b007812 */ /* 0x000fe200078e4807 */
[----:B------:R-:W-:Y:S06]  /*0ac0*/  BRA `(.L_x_12) ;  /* 0x00000000000c7947 */ /* 0x000fec0003800000 */
.L_x_5:
[----:B------:R-:W0:Y:S01]  /*0ad0*/  MUFU.RSQ R0, -QNAN ;  /* 0xffc0000000007908 */ /* 0x000e220000001400 */
[----:B------:R-:W-:Y:S05]  /*0ae0*/  BRA `(.L_x_12) ;  /* 0x0000000000047947 */ /* 0x000fea0003800000 */
.L_x_4:
[----:B------:R-:W-:-:S07]  /*0af0*/  FADD.FTZ R0, R0, R3 ;  /* 0x0000000300007221 */ /* 0x000fce0000010000 */
.L_x_12:
[----:B------:R-:W-:Y:S05]  /*0b00*/  BSYNC.RECONVERGENT B1 ;  /* 0x0000000000017941 */ /* 0x000fea0003800200 */
.L_x_2:
[----:B------:R-:W-:-:S04]  /*0b10*/  HFMA2 R3, -RZ, RZ, 0, 0 ;  /* 0x00000000ff037431 */ /* 0x000fc800000001ff */
[----:B0-----:R-:W-:Y:S05]  /*0b20*/  RET.REL.NODEC R2 `(_Z14nn_Tanh_kernelPfS_) ;  /* 0xfffffff402347950 */ /* 0x001fea0003c3ffff */
.L_x_13:
[----:B------:R-:W-:-:S00]  /*0b30*/  BRA `(.L_x_13) ;  /* 0xfffffffc00fc7947 */ /* 0x000fc0000383ffff */
[----:B------:R-:W-:-:S00]  /*0b40*/  NOP ;  /* 0x0000000000007918 */ /* 0x000fc00000000000 */
        /* <DEDUP_REMOVED lines=11> */
.L_x_14:


//--------------------- .nv.shared.reserved.0     --------------------------
	.section	.nv.shared.reserved.0,"aw",@nobits
	.weak		__nv_reservedSMEM_offset_0_alias
	.size		__nv_reservedSMEM_offset_0_alias, 0, 64
	.other		__nv_reservedSMEM_offset_0_alias,@"STO_CUDA_RESERVED_SHARED STV_DEFAULT"
__nv_reservedSMEM_offset_0_alias:
	.zero		0
	.zero		64


//--------------------- .nv.global                --------------------------
	.section	.nv.global,"aw",@nobits
	.align	4
.nv.global:
	.type		neg_x,@object
	.size		neg_x,(result - neg_x)
neg_x:
	.zero		256
	.type		result,@object
	.size		result,(x - result)
result:
	.zero		256
	.type		x,@object
	.size		x,(numerator - x)
x:
	.zero		256
	.type		numerator,@object
	.size		numerator,(exp_x - numerator)
numerator:
	.zero		256
	.type		exp_x,@object
	.size		exp_x,(denominator - exp_x)
exp_x:
	.zero		256
	.type		denominator,@object
	.size		denominator,(exp_neg_x - denominator)
denominator:
	.zero		256
	.type		exp_neg_x,@object
	.size		exp_neg_x,(.L_3 - exp_neg_x)
exp_neg_x:
	.zero		256
.L_3:


//--------------------- .nv.constant0._Z14nn_Tanh_kernelPfS_ --------------------------
	.section	.nv.constant0._Z14nn_Tanh_kernelPfS_,"a",@progbits
	.sectionflags	@""
	.align	4
.nv.constant0._Z14nn_Tanh_kernelPfS_:
	.zero		912


//--------------------- SYMBOLS --------------------------

	.type		.nv.reservedSmem.offset0,@object
	.size		.nv.reservedSmem.offset0,0x4
